//
// Generated by NVIDIA NVVM Compiler
//
// Compiler Build ID: CL-36424714
// Cuda compilation tools, release 13.0, V13.0.88
// Based on NVVM 20.0.0
//

.version 9.0
.target sm_100
.address_size 64

	// .globl	_Z27math_kernel_threadpartitionPf

.visible .entry _Z27math_kernel_threadpartitionPf(
	.param .u64 .ptr .align 1 _Z27math_kernel_threadpartitionPf_param_0
)
{
	.reg .pred 	%p<2>;
	.reg .b32 	%r<6>;
	.reg .b32 	%f<2>;
	.reg .b64 	%rd<5>;

	ld.param.u64 	%rd1, [_Z27math_kernel_threadpartitionPf_param_0];
	cvta.to.global.u64 	%rd2, %rd1;
	mov.u32 	%r1, %ctaid.x;
	mov.u32 	%r2, %ntid.x;
	mov.u32 	%r3, %tid.x;
	mad.lo.s32 	%r4, %r1, %r2, %r3;
	and.b32  	%r5, %r4, 1;
	setp.eq.b32 	%p1, %r5, 1;
	selp.f32 	%f1, 0f43480000, 0f42C80000, %p1;
	mul.wide.s32 	%rd3, %r4, 4;
	add.s64 	%rd4, %rd2, %rd3;
	st.global.f32 	[%rd4], %f1;
	ret;

}
	// .globl	_Z25math_kernel_warppartitionPf
.visible .entry _Z25math_kernel_warppartitionPf(
	.param .u64 .ptr .align 1 _Z25math_kernel_warppartitionPf_param_0
)
{
	.reg .pred 	%p<2>;
	.reg .b32 	%r<10>;
	.reg .b32 	%f<2>;
	.reg .b64 	%rd<5>;

	ld.param.u64 	%rd1, [_Z25math_kernel_warppartitionPf_param_0];
	cvta.to.global.u64 	%rd2, %rd1;
	mov.u32 	%r1, %ctaid.x;
	mov.u32 	%r2, %ntid.x;
	mov.u32 	%r3, %tid.x;
	mad.lo.s32 	%r4, %r1, %r2, %r3;
	shr.s32 	%r5, %r4, 31;
	shr.u32 	%r6, %r5, 27;
	add.s32 	%r7, %r4, %r6;
	shr.u32 	%r8, %r7, 5;
	and.b32  	%r9, %r8, 1;
	setp.eq.b32 	%p1, %r9, 1;
	selp.f32 	%f1, 0f43480000, 0f42C80000, %p1;
	mul.wide.s32 	%rd3, %r4, 4;
	add.s64 	%rd4, %rd2, %rd3;
	st.global.f32 	[%rd4], %f1;
	ret;

}
	// .globl	_Z30math_kernel_branch_predicationPf
.visible .entry _Z30math_kernel_branch_predicationPf(
	.param .u64 .ptr .align 1 _Z30math_kernel_branch_predicationPf_param_0
)
{
	.reg .pred 	%p<2>;
	.reg .b32 	%r<6>;
	.reg .b32 	%f<2>;
	.reg .b64 	%rd<5>;

	ld.param.u64 	%rd1, [_Z30math_kernel_branch_predicationPf_param_0];
	cvta.to.global.u64 	%rd2, %rd1;
	mov.u32 	%r1, %ctaid.x;
	mov.u32 	%r2, %ntid.x;
	mov.u32 	%r3, %tid.x;
	mad.lo.s32 	%r4, %r1, %r2, %r3;
	and.b32  	%r5, %r4, 1;
	setp.eq.b32 	%p1, %r5, 1;
	selp.f32 	%f1, 0f43480000, 0f42C80000, %p1;
	mul.wide.s32 	%rd3, %r4, 4;
	add.s64 	%rd4, %rd2, %rd3;
	st.global.f32 	[%rd4], %f1;
	ret;

}


// ===== COMPILED SASS (sm_100) =====

	.target	sm_100

	.elftype	@"ET_EXEC"


//--------------------- .note.nv.tkinfo           --------------------------
	.section	.note.nv.tkinfo,"",@"SHT_NOTE"
	.sectionflags	@"SHF_NOTE_NV_TKINFO"
	.tkinfo
        /*0018*/ 	.word	0x00000002
        /*0030*/ 	.string	""
        /*0030*/ 	.string	"ptxas"
        /*0030*/ 	.string	"Cuda compilation tools, release 13.0, V13.0.88"
        /*0030*/ 	.string	"Build cuda_13.0.r13.0/compiler.36424714_0"
        /*0030*/ 	.string	"-arch sm_100 -m 64 "



//--------------------- .note.nv.cuinfo           --------------------------
	.section	.note.nv.cuinfo,"",@"SHT_NOTE"
	.sectionflags	@"SHF_NOTE_NV_CUINFO"
        /*0018*/ 	.short	0x0002
        /*001a*/ 	.short	0x0064
        /*001c*/ 	.short	0x0082
	.zero		2


//--------------------- .nv.info                  --------------------------
	.section	.nv.info,"",@"SHT_CUDA_INFO"
	.align	4


	//----- nvinfo : EIATTR_REGCOUNT
	.align		4
        /*0000*/ 	.byte	0x04, 0x2f
        /*0002*/ 	.short	(.L_1 - .L_0)
	.align		4
.L_0:
        /*0004*/ 	.word	index@(_Z27math_kernel_threadpartitionPf)
        /*0008*/ 	.word	0x00000008


	//----- nvinfo : EIATTR_FRAME_SIZE
	.align		4
.L_1:
        /*000c*/ 	.byte	0x04, 0x11
        /*000e*/ 	.short	(.L_3 - .L_2)
	.align		4
.L_2:
        /*0010*/ 	.word	index@(_Z27math_kernel_threadpartitionPf)
        /*0014*/ 	.word	0x00000000


	//----- nvinfo : EIATTR_REGCOUNT
	.align		4
.L_3:
        /*0018*/ 	.byte	0x04, 0x2f
        /*001a*/ 	.short	(.L_5 - .L_4)
	.align		4
.L_4:
        /*001c*/ 	.word	index@(_Z25math_kernel_warppartitionPf)
        /*0020*/ 	.word	0x00000008


	//----- nvinfo : EIATTR_FRAME_SIZE
	.align		4
.L_5:
        /*0024*/ 	.byte	0x04, 0x11
        /*0026*/ 	.short	(.L_7 - .L_6)
	.align		4
.L_6:
        /*0028*/ 	.word	index@(_Z25math_kernel_warppartitionPf)
        /*002c*/ 	.word	0x00000000


	//----- nvinfo : EIATTR_REGCOUNT
	.align		4
.L_7:
        /*0030*/ 	.byte	0x04, 0x2f
        /*0032*/ 	.short	(.L_9 - .L_8)
	.align		4
.L_8:
        /*0034*/ 	.word	index@(_Z30math_kernel_branch_predicationPf)
        /*0038*/ 	.word	0x00000008


	//----- nvinfo : EIATTR_FRAME_SIZE
	.align		4
.L_9:
        /*003c*/ 	.byte	0x04, 0x11
        /*003e*/ 	.short	(.L_11 - .L_10)
	.align		4
.L_10:
        /*0040*/ 	.word	index@(_Z30math_kernel_branch_predicationPf)
        /*0044*/ 	.word	0x00000000


	//----- nvinfo : EIATTR_MIN_STACK_SIZE
	.align		4
.L_11:
        /*0048*/ 	.byte	0x04, 0x12
        /*004a*/ 	.short	(.L_13 - .L_12)
	.align		4
.L_12:
        /*004c*/ 	.word	index@(_Z30math_kernel_branch_predicationPf)
        /*0050*/ 	.word	0x00000000


	//----- nvinfo : EIATTR_MIN_STACK_SIZE
	.align		4
.L_13:
        /*0054*/ 	.byte	0x04, 0x12
        /*0056*/ 	.short	(.L_15 - .L_14)
	.align		4
.L_14:
        /*0058*/ 	.word	index@(_Z25math_kernel_warppartitionPf)
        /*005c*/ 	.word	0x00000000


	//----- nvinfo : EIATTR_MIN_STACK_SIZE
	.align		4
.L_15:
        /*0060*/ 	.byte	0x04, 0x12
        /*0062*/ 	.short	(.L_17 - .L_16)
	.align		4
.L_16:
        /*0064*/ 	.word	index@(_Z27math_kernel_threadpartitionPf)
        /*0068*/ 	.word	0x00000000
.L_17:


//--------------------- .nv.compat                --------------------------
	.section	.nv.compat,"",@"SHT_CUDA_COMPAT_INFO"
	.align	4
        /*0000*/ 	.byte	0x02, 0x09, 0x00, 0x00, 0x02, 0x02, 0x01, 0x00, 0x02, 0x05, 0x05, 0x00, 0x03, 0x07, 0x01, 0x01
        /*0010*/ 	.byte	0x02, 0x03, 0x00, 0x00, 0x02, 0x06, 0x01, 0x00, 0x04, 0x0b, 0x08, 0x00, 0x09, 0x00, 0x00, 0x00
        /*0020*/ 	.byte	0x00, 0x00, 0x00, 0x00


//--------------------- .nv.info._Z30math_kernel_branch_predicationPf --------------------------
	.section	.nv.info._Z30math_kernel_branch_predicationPf,"",@"SHT_CUDA_INFO"
	.sectionflags	@""
	.align	4


	//----- nvinfo : EIATTR_CUDA_API_VERSION
	.align		4
        /*0000*/ 	.byte	0x04, 0x37
        /*0002*/ 	.short	(.L_19 - .L_18)
.L_18:
        /*0004*/ 	.word	0x00000082


	//----- nvinfo : EIATTR_KPARAM_INFO
	.align		4
.L_19:
        /*0008*/ 	.byte	0x04, 0x17
        /*000a*/ 	.short	(.L_21 - .L_20)
.L_20:
        /*000c*/ 	.word	0x00000000
        /*0010*/ 	.short	0x0000
        /*0012*/ 	.short	0x0000
        /*0014*/ 	.byte	0x00, 0xf5, 0x21, 0x00


	//----- nvinfo : EIATTR_SPARSE_MMA_MASK
	.align		4
.L_21:
        /*0018*/ 	.byte	0x03, 0x50
        /*001a*/ 	.short	0x0000


	//----- nvinfo : EIATTR_MAXREG_COUNT
	.align		4
        /*001c*/ 	.byte	0x03, 0x1b
        /*001e*/ 	.short	0x00ff


	//----- nvinfo : EIATTR_MERCURY_ISA_VERSION
	.align		4
        /*0020*/ 	.byte	0x03, 0x5f
        /*0022*/ 	.short	0x0101


	//----- nvinfo : EIATTR_VRC_CTA_INIT_COUNT
	.align		4
        /*0024*/ 	.byte	0x02, 0x4a
	.zero		1
	.zero		1


	//----- nvinfo : EIATTR_EXIT_INSTR_OFFSETS
	.align		4
        /*0028*/ 	.byte	0x04, 0x1c
        /*002a*/ 	.short	(.L_23 - .L_22)


	//   ....[0]....
.L_22:
        /*002c*/ 	.word	0x000000d0


	//----- nvinfo : EIATTR_CBANK_PARAM_SIZE
	.align		4
.L_23:
        /*0030*/ 	.byte	0x03, 0x19
        /*0032*/ 	.short	0x0008


	//----- nvinfo : EIATTR_PARAM_CBANK
	.align		4
        /*0034*/ 	.byte	0x04, 0x0a
        /*0036*/ 	.short	(.L_25 - .L_24)
	.align		4
.L_24:
        /*0038*/ 	.word	index@(.nv.constant0._Z30math_kernel_branch_predicationPf)
        /*003c*/ 	.short	0x0380
        /*003e*/ 	.short	0x0008


	//----- nvinfo : EIATTR_SW_WAR
	.align		4
.L_25:
        /*0040*/ 	.byte	0x04, 0x36
        /*0042*/ 	.short	(.L_27 - .L_26)
.L_26:
        /*0044*/ 	.word	0x00000008
.L_27:


//--------------------- .nv.info._Z25math_kernel_warppartitionPf --------------------------
	.section	.nv.info._Z25math_kernel_warppartitionPf,"",@"SHT_CUDA_INFO"
	.sectionflags	@""
	.align	4


	//----- nvinfo : EIATTR_CUDA_API_VERSION
	.align		4
        /*0000*/ 	.byte	0x04, 0x37
        /*0002*/ 	.short	(.L_29 - .L_28)
.L_28:
        /*0004*/ 	.word	0x00000082


	//----- nvinfo : EIATTR_KPARAM_INFO
	.align		4
.L_29:
        /*0008*/ 	.byte	0x04, 0x17
        /*000a*/ 	.short	(.L_31 - .L_30)
.L_30:
        /*000c*/ 	.word	0x00000000
        /*0010*/ 	.short	0x0000
        /*0012*/ 	.short	0x0000
        /*0014*/ 	.byte	0x00, 0xf5, 0x21, 0x00


	//----- nvinfo : EIATTR_SPARSE_MMA_MASK
	.align		4
.L_31:
        /*0018*/ 	.byte	0x03, 0x50
        /*001a*/ 	.short	0x0000


	//----- nvinfo : EIATTR_MAXREG_COUNT
	.align		4
        /*001c*/ 	.byte	0x03, 0x1b
        /*001e*/ 	.short	0x00ff


	//----- nvinfo : EIATTR_MERCURY_ISA_VERSION
	.align		4
        /*0020*/ 	.byte	0x03, 0x5f
        /*0022*/ 	.short	0x0101


	//----- nvinfo : EIATTR_VRC_CTA_INIT_COUNT
	.align		4
        /*0024*/ 	.byte	0x02, 0x4a
	.zero		1
	.zero		1


	//----- nvinfo : EIATTR_EXIT_INSTR_OFFSETS
	.align		4
        /*0028*/ 	.byte	0x04, 0x1c
        /*002a*/ 	.short	(.L_33 - .L_32)


	//   ....[0]....
.L_32:
        /*002c*/ 	.word	0x00000100


	//----- nvinfo : EIATTR_CBANK_PARAM_SIZE
	.align		4
.L_33:
        /*0030*/ 	.byte	0x03, 0x19
        /*0032*/ 	.short	0x0008


	//----- nvinfo : EIATTR_PARAM_CBANK
	.align		4
        /*0034*/ 	.byte	0x04, 0x0a
        /*0036*/ 	.short	(.L_35 - .L_34)
	.align		4
.L_34:
        /*0038*/ 	.word	index@(.nv.constant0._Z25math_kernel_warppartitionPf)
        /*003c*/ 	.short	0x0380
        /*003e*/ 	.short	0x0008


	//----- nvinfo : EIATTR_SW_WAR
	.align		4
.L_35:
        /*0040*/ 	.byte	0x04, 0x36
        /*0042*/ 	.short	(.L_37 - .L_36)
.L_36:
        /*0044*/ 	.word	0x00000008
.L_37:


//--------------------- .nv.info._Z27math_kernel_threadpartitionPf --------------------------
	.section	.nv.info._Z27math_kernel_threadpartitionPf,"",@"SHT_CUDA_INFO"
	.sectionflags	@""
	.align	4


	//----- nvinfo : EIATTR_CUDA_API_VERSION
	.align		4
        /*0000*/ 	.byte	0x04, 0x37
        /*0002*/ 	.short	(.L_39 - .L_38)
.L_38:
        /*0004*/ 	.word	0x00000082


	//----- nvinfo : EIATTR_KPARAM_INFO
	.align		4
.L_39:
        /*0008*/ 	.byte	0x04, 0x17
        /*000a*/ 	.short	(.L_41 - .L_40)
.L_40:
        /*000c*/ 	.word	0x00000000
        /*0010*/ 	.short	0x0000
        /*0012*/ 	.short	0x0000
        /*0014*/ 	.byte	0x00, 0xf5, 0x21, 0x00


	//----- nvinfo : EIATTR_SPARSE_MMA_MASK
	.align		4
.L_41:
        /*0018*/ 	.byte	0x03, 0x50
        /*001a*/ 	.short	0x0000


	//----- nvinfo : EIATTR_MAXREG_COUNT
	.align		4
        /*001c*/ 	.byte	0x03, 0x1b
        /*001e*/ 	.short	0x00ff


	//----- nvinfo : EIATTR_MERCURY_ISA_VERSION
	.align		4
        /*0020*/ 	.byte	0x03, 0x5f
        /*0022*/ 	.short	0x0101


	//----- nvinfo : EIATTR_VRC_CTA_INIT_COUNT
	.align		4
        /*0024*/ 	.byte	0x02, 0x4a
	.zero		1
	.zero		1


	//----- nvinfo : EIATTR_EXIT_INSTR_OFFSETS
	.align		4
        /*0028*/ 	.byte	0x04, 0x1c
        /*002a*/ 	.short	(.L_43 - .L_42)


	//   ....[0]....
.L_42:
        /*002c*/ 	.word	0x000000d0


	//----- nvinfo : EIATTR_CBANK_PARAM_SIZE
	.align		4
.L_43:
        /*0030*/ 	.byte	0x03, 0x19
        /*0032*/ 	.short	0x0008


	//----- nvinfo : EIATTR_PARAM_CBANK
	.align		4
        /*0034*/ 	.byte	0x04, 0x0a
        /*0036*/ 	.short	(.L_45 - .L_44)
	.align		4
.L_44:
        /*0038*/ 	.word	index@(.nv.constant0._Z27math_kernel_threadpartitionPf)
        /*003c*/ 	.short	0x0380
        /*003e*/ 	.short	0x0008


	//----- nvinfo : EIATTR_SW_WAR
	.align		4
.L_45:
        /*0040*/ 	.byte	0x04, 0x36
        /*0042*/ 	.short	(.L_47 - .L_46)
.L_46:
        /*0044*/ 	.word	0x00000008
.L_47:


//--------------------- .nv.callgraph             --------------------------
	.section	.nv.callgraph,"",@"SHT_CUDA_CALLGRAPH"
	.align	4
	.sectionentsize	8
	.align		4
        /*0000*/ 	.word	0x00000000
	.align		4
        /*0004*/ 	.word	0xffffffff
	.align		4
        /*0008*/ 	.word	0x00000000
	.align		4
        /*000c*/ 	.word	0xfffffffe
	.align		4
        /*0010*/ 	.word	0x00000000
	.align		4
        /*0014*/ 	.word	0xfffffffd
	.align		4
        /*0018*/ 	.word	0x00000000
	.align		4
        /*001c*/ 	.word	0xfffffffc


//--------------------- .text._Z30math_kernel_branch_predicationPf --------------------------
	.section	.text._Z30math_kernel_branch_predicationPf,"ax",@progbits
	.align	128
        .global         _Z30math_kernel_branch_predicationPf
        .type           _Z30math_kernel_branch_predicationPf,@function
        .size           _Z30math_kernel_branch_predicationPf,(.L_x_3 - _Z30math_kernel_branch_predicationPf)
        .other          _Z30math_kernel_branch_predicationPf,@"STO_CUDA_ENTRY STV_DEFAULT"
_Z30math_kernel_branch_predicationPf:
.text._Z30math_kernel_branch_predicationPf:
[----:B------:R-:W-:Y:S01]  /*0000*/  LDC R1, c[0x0][0x37c] ;  /* 0x0000df00ff017b82 */ /* 0x000fe20000000800 */
[----:B------:R-:W0:Y:S07]  /*0010*/  S2R R0, SR_TID.X ;  /* 0x0000000000007919 */ /* 0x000e2e0000002100 */
[----:B------:R-:W0:Y:S08]  /*0020*/  S2UR UR4, SR_CTAID.X ;  /* 0x00000000000479c3 */ /* 0x000e300000002500 */
[----:B------:R-:W0:Y:S08]  /*0030*/  LDC R5, c[0x0][0x360] ;  /* 0x0000d800ff057b82 */ /* 0x000e300000000800 */
[----:B------:R-:W1:Y:S01]  /*0040*/  LDC.64 R2, c[0x0][0x380] ;  /* 0x0000e000ff027b82 */ /* 0x000e620000000a00 */
[----:B0-----:R-:W-:Y:S01]  /*0050*/  IMAD R5, R5, UR4, R0 ;  /* 0x0000000405057c24 */ /* 0x001fe2000f8e0200 */
[----:B------:R-:W0:Y:S04]  /*0060*/  LDCU.64 UR4, c[0x0][0x358] ;  /* 0x00006b00ff0477ac */ /* 0x000e280008000a00 */
[C---:B------:R-:W-:Y:S01]  /*0070*/  LOP3.LUT R0, R5.reuse, 0x1, RZ, 0xc0, !PT ;  /* 0x0000000105007812 */ /* 0x040fe200078ec0ff */
[----:B-1----:R-:W-:-:S03]  /*0080*/  IMAD.WIDE R2, R5, 0x4, R2 ;  /* 0x0000000405027825 */ /* 0x002fc600078e0202 */
[----:B------:R-:W-:Y:S01]  /*0090*/  ISETP.NE.U32.AND P0, PT, R0, 0x1, PT ;  /* 0x000000010000780c */ /* 0x000fe20003f05070 */
[----:B------:R-:W-:-:S05]  /*00a0*/  HFMA2 R0, -RZ, RZ, 3.640625, 0 ;  /* 0x43480000ff007431 */ /* 0x000fca00000001ff */
[----:B------:R-:W-:-:S05]  /*00b0*/  FSEL R5, R0, 100, !P0 ;  /* 0x42c8000000057808 */ /* 0x000fca0004000000 */
[----:B0-----:R-:W-:Y:S01]  /*00c0*/  STG.E desc[UR4][R2.64], R5 ;  /* 0x0000000502007986 */ /* 0x001fe2000c101904 */
[----:B------:R-:W-:Y:S05]  /*00d0*/  EXIT ;  /* 0x000000000000794d */ /* 0x000fea0003800000 */
.L_x_0:
[----:B------:R-:W-:-:S00]  /*00e0*/  BRA `(.L_x_0) ;  /* 0xfffffffc00fc7947 */ /* 0x000fc0000383ffff */
[----:B------:R-:W-:-:S00]  /*00f0*/  NOP ;  /* 0x0000000000007918 */ /* 0x000fc00000000000 */
        /* <DEDUP_REMOVED lines=8> */
.L_x_3:


//--------------------- .text._Z25math_kernel_warppartitionPf --------------------------
	.section	.text._Z25math_kernel_warppartitionPf,"ax",@progbits
	.align	128
        .global         _Z25math_kernel_warppartitionPf
        .type           _Z25math_kernel_warppartitionPf,@function
        .size           _Z25math_kernel_warppartitionPf,(.L_x_4 - _Z25math_kernel_warppartitionPf)
        .other          _Z25math_kernel_warppartitionPf,@"STO_CUDA_ENTRY STV_DEFAULT"
_Z25math_kernel_warppartitionPf:
.text._Z25math_kernel_warppartitionPf:
[----:B------:R-:W-:Y:S01]  /*0000*/  LDC R1, c[0x0][0x37c] ;  /* 0x0000df00ff017b82 */ /* 0x000fe20000000800 */
[----:B------:R-:W0:Y:S07]  /*0010*/  S2R R0, SR_TID.X ;  /* 0x0000000000007919 */ /* 0x000e2e0000002100 */
[----:B------:R-:W0:Y:S08]  /*0020*/  S2UR UR4, SR_CTAID.X ;  /* 0x00000000000479c3 */ /* 0x000e300000002500 */
[----:B------:R-:W0:Y:S08]  /*0030*/  LDC R5, c[0x0][0x360] ;  /* 0x0000d800ff057b82 */ /* 0x000e300000000800 */
[----:B------:R-:W1:Y:S01]  /*0040*/  LDC.64 R2, c[0x0][0x380] ;  /* 0x0000e000ff027b82 */ /* 0x000e620000000a00 */
[----:B0-----:R-:W-:Y:S01]  /*0050*/  IMAD R5, R5, UR4, R0 ;  /* 0x0000000405057c24 */ /* 0x001fe2000f8e0200 */
[----:B------:R-:W0:Y:S04]  /*0060*/  LDCU.64 UR4, c[0x0][0x358] ;  /* 0x00006b00ff0477ac */ /* 0x000e280008000a00 */
[----:B------:R-:W-:Y:S01]  /*0070*/  SHF.R.S32.HI R0, RZ, 0x1f, R5 ;  /* 0x0000001fff007819 */ /* 0x000fe20000011405 */
[----:B-1----:R-:W-:-:S03]  /*0080*/  IMAD.WIDE R2, R5, 0x4, R2 ;  /* 0x0000000405027825 */ /* 0x002fc600078e0202 */
[----:B------:R-:W-:-:S04]  /*0090*/  LEA.HI R0, R0, R5, RZ, 0x5 ;  /* 0x0000000500007211 */ /* 0x000fc800078f28ff */
[----:B------:R-:W-:-:S04]  /*00a0*/  SHF.R.U32.HI R0, RZ, 0x5, R0 ;  /* 0x00000005ff007819 */ /* 0x000fc80000011600 */
[----:B------:R-:W-:-:S04]  /*00b0*/  LOP3.LUT R0, R0, 0x1, RZ, 0xc0, !PT ;  /* 0x0000000100007812 */ /* 0x000fc800078ec0ff */
[----:B------:R-:W-:Y:S01]  /*00c0*/  ISETP.NE.U32.AND P0, PT, R0, 0x1, PT ;  /* 0x000000010000780c */ /* 0x000fe20003f05070 */
[----:B------:R-:W-:-:S05]  /*00d0*/  IMAD.MOV.U32 R0, RZ, RZ, 0x43480000 ;  /* 0x43480000ff007424 */ /* 0x000fca00078e00ff */
[----:B------:R-:W-:-:S05]  /*00e0*/  FSEL R5, R0, 100, !P0 ;  /* 0x42c8000000057808 */ /* 0x000fca0004000000 */
[----:B0-----:R-:W-:Y:S01]  /*00f0*/  STG.E desc[UR4][R2.64], R5 ;  /* 0x0000000502007986 */ /* 0x001fe2000c101904 */
[----:B------:R-:W-:Y:S05]  /*0100*/  EXIT ;  /* 0x000000000000794d */ /* 0x000fea0003800000 */
.L_x_1:
        /* <DEDUP_REMOVED lines=15> */
.L_x_4:


//--------------------- .text._Z27math_kernel_threadpartitionPf --------------------------
	.section	.text._Z27math_kernel_threadpartitionPf,"ax",@progbits
	.align	128
        .global         _Z27math_kernel_threadpartitionPf
        .type           _Z27math_kernel_threadpartitionPf,@function
        .size           _Z27math_kernel_threadpartitionPf,(.L_x_5 - _Z27math_kernel_threadpartitionPf)
        .other          _Z27math_kernel_threadpartitionPf,@"STO_CUDA_ENTRY STV_DEFAULT"
_Z27math_kernel_threadpartitionPf:
.text._Z27math_kernel_threadpartitionPf:
        /* <DEDUP_REMOVED lines=14> */
.L_x_2:
        /* <DEDUP_REMOVED lines=10> */
.L_x_5:


//--------------------- .nv.shared.reserved.0     --------------------------
	.section	.nv.shared.reserved.0,"aw",@nobits
	.weak		__nv_reservedSMEM_offset_0_alias
	.size		__nv_reservedSMEM_offset_0_alias, 0, 64
	.other		__nv_reservedSMEM_offset_0_alias,@"STO_CUDA_RESERVED_SHARED STV_DEFAULT"
__nv_reservedSMEM_offset_0_alias:
	.zero		0
	.zero		64


//--------------------- .nv.constant0._Z30math_kernel_branch_predicationPf --------------------------
	.section	.nv.constant0._Z30math_kernel_branch_predicationPf,"a",@progbits
	.sectionflags	@""
	.align	4
.nv.constant0._Z30math_kernel_branch_predicationPf:
	.zero		904


//--------------------- .nv.constant0._Z25math_kernel_warppartitionPf --------------------------
	.section	.nv.constant0._Z25math_kernel_warppartitionPf,"a",@progbits
	.sectionflags	@""
	.align	4
.nv.constant0._Z25math_kernel_warppartitionPf:
	.zero		904


//--------------------- .nv.constant0._Z27math_kernel_threadpartitionPf --------------------------
	.section	.nv.constant0._Z27math_kernel_threadpartitionPf,"a",@progbits
	.sectionflags	@""
	.align	4
.nv.constant0._Z27math_kernel_threadpartitionPf:
	.zero		904


//--------------------- SYMBOLS --------------------------

	.type		.nv.reservedSmem.offset0,@object
	.size		.nv.reservedSmem.offset0,0x4
